//
// Generated by NVIDIA NVVM Compiler
//
// Compiler Build ID: CL-36424714
// Cuda compilation tools, release 13.0, V13.0.88
// Based on NVVM 20.0.0
//

.version 9.0
.target sm_100
.address_size 64

	// .globl	compute_circular_feature_descriptors

.visible .entry compute_circular_feature_descriptors(
	.param .u64 .ptr .align 1 compute_circular_feature_descriptors_param_0,
	.param .u64 .ptr .align 1 compute_circular_feature_descriptors_param_1,
	.param .u32 compute_circular_feature_descriptors_param_2,
	.param .u32 compute_circular_feature_descriptors_param_3,
	.param .u32 compute_circular_feature_descriptors_param_4,
	.param .u32 compute_circular_feature_descriptors_param_5
)
{


	ret;

}
	// .globl	normalize_feature_descriptors
.visible .entry normalize_feature_descriptors(
	.param .u64 .ptr .align 1 normalize_feature_descriptors_param_0,
	.param .u32 normalize_feature_descriptors_param_1,
	.param .u32 normalize_feature_descriptors_param_2
)
{


	ret;

}


// ===== COMPILED SASS (sm_100) =====

	.target	sm_100

	.elftype	@"ET_EXEC"


//--------------------- .note.nv.tkinfo           --------------------------
	.section	.note.nv.tkinfo,"",@"SHT_NOTE"
	.sectionflags	@"SHF_NOTE_NV_TKINFO"
	.tkinfo
        /*0018*/ 	.word	0x00000002
        /*0030*/ 	.string	""
        /*0030*/ 	.string	"ptxas"
        /*0030*/ 	.string	"Cuda compilation tools, release 13.0, V13.0.88"
        /*0030*/ 	.string	"Build cuda_13.0.r13.0/compiler.36424714_0"
        /*0030*/ 	.string	"-arch sm_100 -m 64 "



//--------------------- .note.nv.cuinfo           --------------------------
	.section	.note.nv.cuinfo,"",@"SHT_NOTE"
	.sectionflags	@"SHF_NOTE_NV_CUINFO"
        /*0018*/ 	.short	0x0002
        /*001a*/ 	.short	0x0064
        /*001c*/ 	.short	0x0082
	.zero		2


//--------------------- .nv.info                  --------------------------
	.section	.nv.info,"",@"SHT_CUDA_INFO"
	.align	4


	//----- nvinfo : EIATTR_REGCOUNT
	.align		4
        /*0000*/ 	.byte	0x04, 0x2f
        /*0002*/ 	.short	(.L_1 - .L_0)
	.align		4
.L_0:
        /*0004*/ 	.word	index@(compute_circular_feature_descriptors)
        /*0008*/ 	.word	0x00000004


	//----- nvinfo : EIATTR_FRAME_SIZE
	.align		4
.L_1:
        /*000c*/ 	.byte	0x04, 0x11
        /*000e*/ 	.short	(.L_3 - .L_2)
	.align		4
.L_2:
        /*0010*/ 	.word	index@(compute_circular_feature_descriptors)
        /*0014*/ 	.word	0x00000000


	//----- nvinfo : EIATTR_REGCOUNT
	.align		4
.L_3:
        /*0018*/ 	.byte	0x04, 0x2f
        /*001a*/ 	.short	(.L_5 - .L_4)
	.align		4
.L_4:
        /*001c*/ 	.word	index@(normalize_feature_descriptors)
        /*0020*/ 	.word	0x00000004


	//----- nvinfo : EIATTR_FRAME_SIZE
	.align		4
.L_5:
        /*0024*/ 	.byte	0x04, 0x11
        /*0026*/ 	.short	(.L_7 - .L_6)
	.align		4
.L_6:
        /*0028*/ 	.word	index@(normalize_feature_descriptors)
        /*002c*/ 	.word	0x00000000


	//----- nvinfo : EIATTR_MIN_STACK_SIZE
	.align		4
.L_7:
        /*0030*/ 	.byte	0x04, 0x12
        /*0032*/ 	.short	(.L_9 - .L_8)
	.align		4
.L_8:
        /*0034*/ 	.word	index@(normalize_feature_descriptors)
        /*0038*/ 	.word	0x00000000


	//----- nvinfo : EIATTR_MIN_STACK_SIZE
	.align		4
.L_9:
        /*003c*/ 	.byte	0x04, 0x12
        /*003e*/ 	.short	(.L_11 - .L_10)
	.align		4
.L_10:
        /*0040*/ 	.word	index@(compute_circular_feature_descriptors)
        /*0044*/ 	.word	0x00000000
.L_11:


//--------------------- .nv.compat                --------------------------
	.section	.nv.compat,"",@"SHT_CUDA_COMPAT_INFO"
	.align	4
        /*0000*/ 	.byte	0x02, 0x09, 0x00, 0x00, 0x02, 0x02, 0x01, 0x00, 0x02, 0x05, 0x05, 0x00, 0x03, 0x07, 0x01, 0x01
        /*0010*/ 	.byte	0x02, 0x03, 0x00, 0x00, 0x02, 0x06, 0x01, 0x00, 0x04, 0x0b, 0x08, 0x00, 0x09, 0x00, 0x00, 0x00
        /*0020*/ 	.byte	0x00, 0x00, 0x00, 0x00


//--------------------- .nv.info.normalize_feature_descriptors --------------------------
	.section	.nv.info.normalize_feature_descriptors,"",@"SHT_CUDA_INFO"
	.sectionflags	@""
	.align	4


	//----- nvinfo : EIATTR_CUDA_API_VERSION
	.align		4
        /*0000*/ 	.byte	0x04, 0x37
        /*0002*/ 	.short	(.L_13 - .L_12)
.L_12:
        /*0004*/ 	.word	0x00000082


	//----- nvinfo : EIATTR_KPARAM_INFO
	.align		4
.L_13:
        /*0008*/ 	.byte	0x04, 0x17
        /*000a*/ 	.short	(.L_15 - .L_14)
.L_14:
        /*000c*/ 	.word	0x00000000
        /*0010*/ 	.short	0x0002
        /*0012*/ 	.short	0x000c
        /*0014*/ 	.byte	0x00, 0xf0, 0x11, 0x00


	//----- nvinfo : EIATTR_KPARAM_INFO
	.align		4
.L_15:
        /*0018*/ 	.byte	0x04, 0x17
        /*001a*/ 	.short	(.L_17 - .L_16)
.L_16:
        /*001c*/ 	.word	0x00000000
        /*0020*/ 	.short	0x0001
        /*0022*/ 	.short	0x0008
        /*0024*/ 	.byte	0x00, 0xf0, 0x11, 0x00


	//----- nvinfo : EIATTR_KPARAM_INFO
	.align		4
.L_17:
        /*0028*/ 	.byte	0x04, 0x17
        /*002a*/ 	.short	(.L_19 - .L_18)
.L_18:
        /*002c*/ 	.word	0x00000000
        /*0030*/ 	.short	0x0000
        /*0032*/ 	.short	0x0000
        /*0034*/ 	.byte	0x00, 0xf5, 0x21, 0x00


	//----- nvinfo : EIATTR_SPARSE_MMA_MASK
	.align		4
.L_19:
        /*0038*/ 	.byte	0x03, 0x50
        /*003a*/ 	.short	0x0000


	//----- nvinfo : EIATTR_MAXREG_COUNT
	.align		4
        /*003c*/ 	.byte	0x03, 0x1b
        /*003e*/ 	.short	0x00ff


	//----- nvinfo : EIATTR_MERCURY_ISA_VERSION
	.align		4
        /*0040*/ 	.byte	0x03, 0x5f
        /*0042*/ 	.short	0x0101


	//----- nvinfo : EIATTR_VRC_CTA_INIT_COUNT
	.align		4
        /*0044*/ 	.byte	0x02, 0x4a
	.zero		1
	.zero		1


	//----- nvinfo : EIATTR_EXIT_INSTR_OFFSETS
	.align		4
        /*0048*/ 	.byte	0x04, 0x1c
        /*004a*/ 	.short	(.L_21 - .L_20)


	//   ....[0]....
.L_20:
        /*004c*/ 	.word	0x00000010


	//----- nvinfo : EIATTR_CBANK_PARAM_SIZE
	.align		4
.L_21:
        /*0050*/ 	.byte	0x03, 0x19
        /*0052*/ 	.short	0x0010


	//----- nvinfo : EIATTR_PARAM_CBANK
	.align		4
        /*0054*/ 	.byte	0x04, 0x0a
        /*0056*/ 	.short	(.L_23 - .L_22)
	.align		4
.L_22:
        /*0058*/ 	.word	index@(.nv.constant0.normalize_feature_descriptors)
        /*005c*/ 	.short	0x0380
        /*005e*/ 	.short	0x0010


	//----- nvinfo : EIATTR_SW_WAR
	.align		4
.L_23:
        /*0060*/ 	.byte	0x04, 0x36
        /*0062*/ 	.short	(.L_25 - .L_24)
.L_24:
        /*0064*/ 	.word	0x00000008
.L_25:


//--------------------- .nv.info.compute_circular_feature_descriptors --------------------------
	.section	.nv.info.compute_circular_feature_descriptors,"",@"SHT_CUDA_INFO"
	.sectionflags	@""
	.align	4


	//----- nvinfo : EIATTR_CUDA_API_VERSION
	.align		4
        /*0000*/ 	.byte	0x04, 0x37
        /*0002*/ 	.short	(.L_27 - .L_26)
.L_26:
        /*0004*/ 	.word	0x00000082


	//----- nvinfo : EIATTR_KPARAM_INFO
	.align		4
.L_27:
        /*0008*/ 	.byte	0x04, 0x17
        /*000a*/ 	.short	(.L_29 - .L_28)
.L_28:
        /*000c*/ 	.word	0x00000000
        /*0010*/ 	.short	0x0005
        /*0012*/ 	.short	0x001c
        /*0014*/ 	.byte	0x00, 0xf0, 0x11, 0x00


	//----- nvinfo : EIATTR_KPARAM_INFO
	.align		4
.L_29:
        /*0018*/ 	.byte	0x04, 0x17
        /*001a*/ 	.short	(.L_31 - .L_30)
.L_30:
        /*001c*/ 	.word	0x00000000
        /*0020*/ 	.short	0x0004
        /*0022*/ 	.short	0x0018
        /*0024*/ 	.byte	0x00, 0xf0, 0x11, 0x00


	//----- nvinfo : EIATTR_KPARAM_INFO
	.align		4
.L_31:
        /*0028*/ 	.byte	0x04, 0x17
        /*002a*/ 	.short	(.L_33 - .L_32)
.L_32:
        /*002c*/ 	.word	0x00000000
        /*0030*/ 	.short	0x0003
        /*0032*/ 	.short	0x0014
        /*0034*/ 	.byte	0x00, 0xf0, 0x11, 0x00


	//----- nvinfo : EIATTR_KPARAM_INFO
	.align		4
.L_33:
        /*0038*/ 	.byte	0x04, 0x17
        /*003a*/ 	.short	(.L_35 - .L_34)
.L_34:
        /*003c*/ 	.word	0x00000000
        /*0040*/ 	.short	0x0002
        /*0042*/ 	.short	0x0010
        /*0044*/ 	.byte	0x00, 0xf0, 0x11, 0x00


	//----- nvinfo : EIATTR_KPARAM_INFO
	.align		4
.L_35:
        /*0048*/ 	.byte	0x04, 0x17
        /*004a*/ 	.short	(.L_37 - .L_36)
.L_36:
        /*004c*/ 	.word	0x00000000
        /*0050*/ 	.short	0x0001
        /*0052*/ 	.short	0x0008
        /*0054*/ 	.byte	0x00, 0xf5, 0x21, 0x00


	//----- nvinfo : EIATTR_KPARAM_INFO
	.align		4
.L_37:
        /*0058*/ 	.byte	0x04, 0x17
        /*005a*/ 	.short	(.L_39 - .L_38)
.L_38:
        /*005c*/ 	.word	0x00000000
        /*0060*/ 	.short	0x0000
        /*0062*/ 	.short	0x0000
        /*0064*/ 	.byte	0x00, 0xf5, 0x21, 0x00


	//----- nvinfo : EIATTR_SPARSE_MMA_MASK
	.align		4
.L_39:
        /*0068*/ 	.byte	0x03, 0x50
        /*006a*/ 	.short	0x0000


	//----- nvinfo : EIATTR_MAXREG_COUNT
	.align		4
        /*006c*/ 	.byte	0x03, 0x1b
        /*006e*/ 	.short	0x00ff


	//----- nvinfo : EIATTR_MERCURY_ISA_VERSION
	.align		4
        /*0070*/ 	.byte	0x03, 0x5f
        /*0072*/ 	.short	0x0101


	//----- nvinfo : EIATTR_VRC_CTA_INIT_COUNT
	.align		4
        /*0074*/ 	.byte	0x02, 0x4a
	.zero		1
	.zero		1


	//----- nvinfo : EIATTR_EXIT_INSTR_OFFSETS
	.align		4
        /*0078*/ 	.byte	0x04, 0x1c
        /*007a*/ 	.short	(.L_41 - .L_40)


	//   ....[0]....
.L_40:
        /*007c*/ 	.word	0x00000010


	//----- nvinfo : EIATTR_CBANK_PARAM_SIZE
	.align		4
.L_41:
        /*0080*/ 	.byte	0x03, 0x19
        /*0082*/ 	.short	0x0020


	//----- nvinfo : EIATTR_PARAM_CBANK
	.align		4
        /*0084*/ 	.byte	0x04, 0x0a
        /*0086*/ 	.short	(.L_43 - .L_42)
	.align		4
.L_42:
        /*0088*/ 	.word	index@(.nv.constant0.compute_circular_feature_descriptors)
        /*008c*/ 	.short	0x0380
        /*008e*/ 	.short	0x0020


	//----- nvinfo : EIATTR_SW_WAR
	.align		4
.L_43:
        /*0090*/ 	.byte	0x04, 0x36
        /*0092*/ 	.short	(.L_45 - .L_44)
.L_44:
        /*0094*/ 	.word	0x00000008
.L_45:


//--------------------- .nv.callgraph             --------------------------
	.section	.nv.callgraph,"",@"SHT_CUDA_CALLGRAPH"
	.align	4
	.sectionentsize	8
	.align		4
        /*0000*/ 	.word	0x00000000
	.align		4
        /*0004*/ 	.word	0xffffffff
	.align		4
        /*0008*/ 	.word	0x00000000
	.align		4
        /*000c*/ 	.word	0xfffffffe
	.align		4
        /*0010*/ 	.word	0x00000000
	.align		4
        /*0014*/ 	.word	0xfffffffd
	.align		4
        /*0018*/ 	.word	0x00000000
	.align		4
        /*001c*/ 	.word	0xfffffffc


//--------------------- .text.normalize_feature_descriptors --------------------------
	.section	.text.normalize_feature_descriptors,"ax",@progbits
	.align	128
        .global         normalize_feature_descriptors
        .type           normalize_feature_descriptors,@function
        .size           normalize_feature_descriptors,(.L_x_2 - normalize_feature_descriptors)
        .other          normalize_feature_descriptors,@"STO_CUDA_ENTRY STV_DEFAULT"
normalize_feature_descriptors:
.text.normalize_feature_descriptors:
[----:B------:R-:W-:Y:S01]  /*0000*/  LDC R1, c[0x0][0x37c] ;  /* 0x0000df00ff017b82 */ /* 0x000fe20000000800 */
[----:B------:R-:W-:Y:S05]  /*0010*/  EXIT ;  /* 0x000000000000794d */ /* 0x000fea0003800000 */
.L_x_0:
[----:B------:R-:W-:-:S00]  /*0020*/  BRA `(.L_x_0) ;  /* 0xfffffffc00fc7947 */ /* 0x000fc0000383ffff */
[----:B------:R-:W-:-:S00]  /*0030*/  NOP ;  /* 0x0000000000007918 */ /* 0x000fc00000000000 */
        /* <DEDUP_REMOVED lines=12> */
.L_x_2:


//--------------------- .text.compute_circular_feature_descriptors --------------------------
	.section	.text.compute_circular_feature_descriptors,"ax",@progbits
	.align	128
        .global         compute_circular_feature_descriptors
        .type           compute_circular_feature_descriptors,@function
        .size           compute_circular_feature_descriptors,(.L_x_3 - compute_circular_feature_descriptors)
        .other          compute_circular_feature_descriptors,@"STO_CUDA_ENTRY STV_DEFAULT"
compute_circular_feature_descriptors:
.text.compute_circular_feature_descriptors:
[----:B------:R-:W-:Y:S01]  /*0000*/  LDC R1, c[0x0][0x37c] ;  /* 0x0000df00ff017b82 */ /* 0x000fe20000000800 */
[----:B------:R-:W-:Y:S05]  /*0010*/  EXIT ;  /* 0x000000000000794d */ /* 0x000fea0003800000 */
.L_x_1:
        /* <DEDUP_REMOVED lines=14> */
.L_x_3:


//--------------------- .nv.shared.reserved.0     --------------------------
	.section	.nv.shared.reserved.0,"aw",@nobits
	.weak		__nv_reservedSMEM_offset_0_alias
	.size		__nv_reservedSMEM_offset_0_alias, 0, 64
	.other		__nv_reservedSMEM_offset_0_alias,@"STO_CUDA_RESERVED_SHARED STV_DEFAULT"
__nv_reservedSMEM_offset_0_alias:
	.zero		0
	.zero		64


//--------------------- .nv.constant0.normalize_feature_descriptors --------------------------
	.section	.nv.constant0.normalize_feature_descriptors,"a",@progbits
	.sectionflags	@""
	.align	4
.nv.constant0.normalize_feature_descriptors:
	.zero		912


//--------------------- .nv.constant0.compute_circular_feature_descriptors --------------------------
	.section	.nv.constant0.compute_circular_feature_descriptors,"a",@progbits
	.sectionflags	@""
	.align	4
.nv.constant0.compute_circular_feature_descriptors:
	.zero		928


//--------------------- SYMBOLS --------------------------

	.type		.nv.reservedSmem.offset0,@object
	.size		.nv.reservedSmem.offset0,0x4
